//
// Generated by NVIDIA NVVM Compiler
//
// Compiler Build ID: CL-36424714
// Cuda compilation tools, release 13.0, V13.0.88
// Based on NVVM 20.0.0
//

.version 9.0
.target sm_100
.address_size 64

	// .globl	logarithm10

.visible .entry logarithm10(
	.param .u64 .ptr .align 1 logarithm10_param_0,
	.param .u32 logarithm10_param_1,
	.param .f32 logarithm10_param_2
)
{
	.reg .pred 	%p<5>;
	.reg .b32 	%r<10>;
	.reg .b32 	%f<26>;
	.reg .b64 	%rd<5>;

	ld.param.u64 	%rd1, [logarithm10_param_0];
	ld.param.u32 	%r2, [logarithm10_param_1];
	ld.param.f32 	%f1, [logarithm10_param_2];
	mov.u32 	%r3, %tid.x;
	mov.u32 	%r4, %ntid.x;
	mov.u32 	%r5, %ctaid.x;
	mad.lo.s32 	%r1, %r4, %r5, %r3;
	setp.ge.s32 	%p1, %r1, %r2;
	@%p1 bra 	$L__BB0_2;
	cvta.to.global.u64 	%rd2, %rd1;
	mul.wide.s32 	%rd3, %r1, 4;
	add.s64 	%rd4, %rd2, %rd3;
	ld.global.f32 	%f2, [%rd4];
	setp.lt.f32 	%p2, %f2, 0f00800000;
	mul.f32 	%f3, %f2, 0f4B000000;
	selp.f32 	%f4, %f3, %f2, %p2;
	selp.f32 	%f5, 0fC1B80000, 0f00000000, %p2;
	mov.b32 	%r6, %f4;
	add.s32 	%r7, %r6, -1059760811;
	and.b32  	%r8, %r7, -8388608;
	sub.s32 	%r9, %r6, %r8;
	mov.b32 	%f6, %r9;
	cvt.rn.f32.s32 	%f7, %r8;
	fma.rn.f32 	%f8, %f7, 0f34000000, %f5;
	add.f32 	%f9, %f6, 0fBF800000;
	fma.rn.f32 	%f10, %f9, 0fBE055027, 0f3E1039F6;
	fma.rn.f32 	%f11, %f10, %f9, 0fBDF8CDCC;
	fma.rn.f32 	%f12, %f11, %f9, 0f3E0F2955;
	fma.rn.f32 	%f13, %f12, %f9, 0fBE2AD8B9;
	fma.rn.f32 	%f14, %f13, %f9, 0f3E4CED0B;
	fma.rn.f32 	%f15, %f14, %f9, 0fBE7FFF22;
	fma.rn.f32 	%f16, %f15, %f9, 0f3EAAAA78;
	fma.rn.f32 	%f17, %f16, %f9, 0fBF000000;
	mul.f32 	%f18, %f9, %f17;
	fma.rn.f32 	%f19, %f18, %f9, %f9;
	fma.rn.f32 	%f20, %f8, 0f3F317218, %f19;
	setp.gt.u32 	%p3, %r6, 2139095039;
	fma.rn.f32 	%f21, %f4, 0f7F800000, 0f7F800000;
	selp.f32 	%f22, %f21, %f20, %p3;
	setp.eq.f32 	%p4, %f4, 0f00000000;
	mul.f32 	%f23, %f22, 0f3EDE5BD9;
	selp.f32 	%f24, 0fFF800000, %f23, %p4;
	mul.f32 	%f25, %f1, %f24;
	st.global.f32 	[%rd4], %f25;
$L__BB0_2:
	ret;

}


// ===== COMPILED SASS (sm_100) =====

	.target	sm_100

	.elftype	@"ET_EXEC"


//--------------------- .note.nv.tkinfo           --------------------------
	.section	.note.nv.tkinfo,"",@"SHT_NOTE"
	.sectionflags	@"SHF_NOTE_NV_TKINFO"
	.tkinfo
        /*0018*/ 	.word	0x00000002
        /*0030*/ 	.string	""
        /*0030*/ 	.string	"ptxas"
        /*0030*/ 	.string	"Cuda compilation tools, release 13.0, V13.0.88"
        /*0030*/ 	.string	"Build cuda_13.0.r13.0/compiler.36424714_0"
        /*0030*/ 	.string	"-arch sm_100 -m 64 "



//--------------------- .note.nv.cuinfo           --------------------------
	.section	.note.nv.cuinfo,"",@"SHT_NOTE"
	.sectionflags	@"SHF_NOTE_NV_CUINFO"
        /*0018*/ 	.short	0x0002
        /*001a*/ 	.short	0x0064
        /*001c*/ 	.short	0x0082
	.zero		2


//--------------------- .nv.info                  --------------------------
	.section	.nv.info,"",@"SHT_CUDA_INFO"
	.align	4


	//----- nvinfo : EIATTR_REGCOUNT
	.align		4
        /*0000*/ 	.byte	0x04, 0x2f
        /*0002*/ 	.short	(.L_1 - .L_0)
	.align		4
.L_0:
        /*0004*/ 	.word	index@(logarithm10)
        /*0008*/ 	.word	0x0000000a


	//----- nvinfo : EIATTR_FRAME_SIZE
	.align		4
.L_1:
        /*000c*/ 	.byte	0x04, 0x11
        /*000e*/ 	.short	(.L_3 - .L_2)
	.align		4
.L_2:
        /*0010*/ 	.word	index@(logarithm10)
        /*0014*/ 	.word	0x00000000


	//----- nvinfo : EIATTR_MIN_STACK_SIZE
	.align		4
.L_3:
        /*0018*/ 	.byte	0x04, 0x12
        /*001a*/ 	.short	(.L_5 - .L_4)
	.align		4
.L_4:
        /*001c*/ 	.word	index@(logarithm10)
        /*0020*/ 	.word	0x00000000
.L_5:


//--------------------- .nv.compat                --------------------------
	.section	.nv.compat,"",@"SHT_CUDA_COMPAT_INFO"
	.align	4
        /*0000*/ 	.byte	0x02, 0x09, 0x00, 0x00, 0x02, 0x02, 0x01, 0x00, 0x02, 0x05, 0x05, 0x00, 0x03, 0x07, 0x01, 0x01
        /*0010*/ 	.byte	0x02, 0x03, 0x00, 0x00, 0x02, 0x06, 0x01, 0x00, 0x04, 0x0b, 0x08, 0x00, 0x01, 0x00, 0x00, 0x00
        /*0020*/ 	.byte	0x00, 0x00, 0x00, 0x00


//--------------------- .nv.info.logarithm10      --------------------------
	.section	.nv.info.logarithm10,"",@"SHT_CUDA_INFO"
	.sectionflags	@""
	.align	4


	//----- nvinfo : EIATTR_CUDA_API_VERSION
	.align		4
        /*0000*/ 	.byte	0x04, 0x37
        /*0002*/ 	.short	(.L_7 - .L_6)
.L_6:
        /*0004*/ 	.word	0x00000082


	//----- nvinfo : EIATTR_KPARAM_INFO
	.align		4
.L_7:
        /*0008*/ 	.byte	0x04, 0x17
        /*000a*/ 	.short	(.L_9 - .L_8)
.L_8:
        /*000c*/ 	.word	0x00000000
        /*0010*/ 	.short	0x0002
        /*0012*/ 	.short	0x000c
        /*0014*/ 	.byte	0x00, 0xf0, 0x11, 0x00


	//----- nvinfo : EIATTR_KPARAM_INFO
	.align		4
.L_9:
        /*0018*/ 	.byte	0x04, 0x17
        /*001a*/ 	.short	(.L_11 - .L_10)
.L_10:
        /*001c*/ 	.word	0x00000000
        /*0020*/ 	.short	0x0001
        /*0022*/ 	.short	0x0008
        /*0024*/ 	.byte	0x00, 0xf0, 0x11, 0x00


	//----- nvinfo : EIATTR_KPARAM_INFO
	.align		4
.L_11:
        /*0028*/ 	.byte	0x04, 0x17
        /*002a*/ 	.short	(.L_13 - .L_12)
.L_12:
        /*002c*/ 	.word	0x00000000
        /*0030*/ 	.short	0x0000
        /*0032*/ 	.short	0x0000
        /*0034*/ 	.byte	0x00, 0xf5, 0x21, 0x00


	//----- nvinfo : EIATTR_SPARSE_MMA_MASK
	.align		4
.L_13:
        /*0038*/ 	.byte	0x03, 0x50
        /*003a*/ 	.short	0x0000


	//----- nvinfo : EIATTR_MAXREG_COUNT
	.align		4
        /*003c*/ 	.byte	0x03, 0x1b
        /*003e*/ 	.short	0x00ff


	//----- nvinfo : EIATTR_MERCURY_ISA_VERSION
	.align		4
        /*0040*/ 	.byte	0x03, 0x5f
        /*0042*/ 	.short	0x0101


	//----- nvinfo : EIATTR_VRC_CTA_INIT_COUNT
	.align		4
        /*0044*/ 	.byte	0x02, 0x4a
	.zero		1
	.zero		1


	//----- nvinfo : EIATTR_EXIT_INSTR_OFFSETS
	.align		4
        /*0048*/ 	.byte	0x04, 0x1c
        /*004a*/ 	.short	(.L_15 - .L_14)


	//   ....[0]....
.L_14:
        /*004c*/ 	.word	0x00000070


	//   ....[1]....
        /*0050*/ 	.word	0x000002a0


	//----- nvinfo : EIATTR_CBANK_PARAM_SIZE
	.align		4
.L_15:
        /*0054*/ 	.byte	0x03, 0x19
        /*0056*/ 	.short	0x0010


	//----- nvinfo : EIATTR_PARAM_CBANK
	.align		4
        /*0058*/ 	.byte	0x04, 0x0a
        /*005a*/ 	.short	(.L_17 - .L_16)
	.align		4
.L_16:
        /*005c*/ 	.word	index@(.nv.constant0.logarithm10)
        /*0060*/ 	.short	0x0380
        /*0062*/ 	.short	0x0010


	//----- nvinfo : EIATTR_SW_WAR
	.align		4
.L_17:
        /*0064*/ 	.byte	0x04, 0x36
        /*0066*/ 	.short	(.L_19 - .L_18)
.L_18:
        /*0068*/ 	.word	0x00000008
.L_19:


//--------------------- .nv.callgraph             --------------------------
	.section	.nv.callgraph,"",@"SHT_CUDA_CALLGRAPH"
	.align	4
	.sectionentsize	8
	.align		4
        /*0000*/ 	.word	0x00000000
	.align		4
        /*0004*/ 	.word	0xffffffff
	.align		4
        /*0008*/ 	.word	0x00000000
	.align		4
        /*000c*/ 	.word	0xfffffffe
	.align		4
        /*0010*/ 	.word	0x00000000
	.align		4
        /*0014*/ 	.word	0xfffffffd
	.align		4
        /*0018*/ 	.word	0x00000000
	.align		4
        /*001c*/ 	.word	0xfffffffc


//--------------------- .text.logarithm10         --------------------------
	.section	.text.logarithm10,"ax",@progbits
	.align	128
        .global         logarithm10
        .type           logarithm10,@function
        .size           logarithm10,(.L_x_1 - logarithm10)
        .other          logarithm10,@"STO_CUDA_ENTRY STV_DEFAULT"
logarithm10:
.text.logarithm10:
[----:B------:R-:W-:Y:S01]  /*0000*/  LDC R1, c[0x0][0x37c] ;  /* 0x0000df00ff017b82 */ /* 0x000fe20000000800 */
[----:B------:R-:W0:Y:S01]  /*0010*/  S2R R5, SR_TID.X ;  /* 0x0000000000057919 */ /* 0x000e220000002100 */
[----:B------:R-:W0:Y:S01]  /*0020*/  LDCU UR4, c[0x0][0x360] ;  /* 0x00006c00ff0477ac */ /* 0x000e220008000800 */
[----:B------:R-:W0:Y:S01]  /*0030*/  S2R R0, SR_CTAID.X ;  /* 0x0000000000007919 */ /* 0x000e220000002500 */
[----:B------:R-:W1:Y:S01]  /*0040*/  LDCU UR5, c[0x0][0x388] ;  /* 0x00007100ff0577ac */ /* 0x000e620008000800 */
[----:B0-----:R-:W-:-:S05]  /*0050*/  IMAD R5, R0, UR4, R5 ;  /* 0x0000000400057c24 */ /* 0x001fca000f8e0205 */
[----:B-1----:R-:W-:-:S13]  /*0060*/  ISETP.GE.AND P0, PT, R5, UR5, PT ;  /* 0x0000000505007c0c */ /* 0x002fda000bf06270 */
[----:B------:R-:W-:Y:S05]  /*0070*/  @P0 EXIT ;  /* 0x000000000000094d */ /* 0x000fea0003800000 */
[----:B------:R-:W0:Y:S01]  /*0080*/  LDC.64 R2, c[0x0][0x380] ;  /* 0x0000e000ff027b82 */ /* 0x000e220000000a00 */
[----:B------:R-:W1:Y:S01]  /*0090*/  LDCU.64 UR4, c[0x0][0x358] ;  /* 0x00006b00ff0477ac */ /* 0x000e620008000a00 */
[----:B------:R-:W-:Y:S01]  /*00a0*/  HFMA2 R7, -RZ, RZ, 1.5048828125, 33.21875 ;  /* 0x3e055027ff077431 */ /* 0x000fe200000001ff */
[----:B------:R-:W2:Y:S01]  /*00b0*/  LDCU UR6, c[0x0][0x38c] ;  /* 0x00007180ff0677ac */ /* 0x000ea20008000800 */
[----:B0-----:R-:W-:-:S05]  /*00c0*/  IMAD.WIDE R2, R5, 0x4, R2 ;  /* 0x0000000405027825 */ /* 0x001fca00078e0202 */
[----:B-1----:R-:W3:Y:S02]  /*00d0*/  LDG.E R0, desc[UR4][R2.64] ;  /* 0x0000000402007981 */ /* 0x002ee4000c1e1900 */
[----:B---3--:R-:W-:-:S13]  /*00e0*/  FSETP.GEU.AND P0, PT, R0, 1.175494350822287508e-38, PT ;  /* 0x008000000000780b */ /* 0x008fda0003f0e000 */
[----:B------:R-:W-:-:S05]  /*00f0*/  @!P0 FMUL R0, R0, 8388608 ;  /* 0x4b00000000008820 */ /* 0x000fca0000400000 */
[----:B------:R-:W-:-:S04]  /*0100*/  IADD3 R4, PT, PT, R0, -0x3f2aaaab, RZ ;  /* 0xc0d5555500047810 */ /* 0x000fc80007ffe0ff */
[----:B------:R-:W-:-:S04]  /*0110*/  LOP3.LUT R5, R4, 0xff800000, RZ, 0xc0, !PT ;  /* 0xff80000004057812 */ /* 0x000fc800078ec0ff */
[-C--:B------:R-:W-:Y:S02]  /*0120*/  IADD3 R4, PT, PT, R0, -R5.reuse, RZ ;  /* 0x8000000500047210 */ /* 0x080fe40007ffe0ff */
[----:B------:R-:W-:-:S03]  /*0130*/  I2FP.F32.S32 R5, R5 ;  /* 0x0000000500057245 */ /* 0x000fc60000201400 */
[----:B------:R-:W-:Y:S01]  /*0140*/  FADD R6, R4, -1 ;  /* 0xbf80000004067421 */ /* 0x000fe20000000000 */
[----:B------:R-:W-:Y:S02]  /*0150*/  FSEL R4, RZ, -23, P0 ;  /* 0xc1b80000ff047808 */ /* 0x000fe40000000000 */
[----:B------:R-:W-:Y:S01]  /*0160*/  ISETP.GT.U32.AND P0, PT, R0, 0x7f7fffff, PT ;  /* 0x7f7fffff0000780c */ /* 0x000fe20003f04070 */
[C---:B------:R-:W-:Y:S02]  /*0170*/  FFMA R7, R6.reuse, -R7, 0.14084610342979431152 ;  /* 0x3e1039f606077423 */ /* 0x040fe40000000807 */
[----:B------:R-:W-:Y:S01]  /*0180*/  FFMA R4, R5, 1.1920928955078125e-07, R4 ;  /* 0x3400000005047823 */ /* 0x000fe20000000004 */
[----:B------:R-:W-:Y:S01]  /*0190*/  MOV R5, 0x7f800000 ;  /* 0x7f80000000057802 */ /* 0x000fe20000000f00 */
[----:B------:R-:W-:-:S04]  /*01a0*/  FFMA R7, R6, R7, -0.12148627638816833496 ;  /* 0xbdf8cdcc06077423 */ /* 0x000fc80000000007 */
[----:B------:R-:W-:-:S04]  /*01b0*/  FFMA R7, R6, R7, 0.13980610668659210205 ;  /* 0x3e0f295506077423 */ /* 0x000fc80000000007 */
[----:B------:R-:W-:-:S04]  /*01c0*/  FFMA R7, R6, R7, -0.16684235632419586182 ;  /* 0xbe2ad8b906077423 */ /* 0x000fc80000000007 */
[----:B------:R-:W-:-:S04]  /*01d0*/  FFMA R7, R6, R7, 0.20012299716472625732 ;  /* 0x3e4ced0b06077423 */ /* 0x000fc80000000007 */
[----:B------:R-:W-:-:S04]  /*01e0*/  FFMA R7, R6, R7, -0.24999669194221496582 ;  /* 0xbe7fff2206077423 */ /* 0x000fc80000000007 */
[----:B------:R-:W-:-:S04]  /*01f0*/  FFMA R7, R6, R7, 0.33333182334899902344 ;  /* 0x3eaaaa7806077423 */ /* 0x000fc80000000007 */
[----:B------:R-:W-:-:S04]  /*0200*/  FFMA R7, R6, R7, -0.5 ;  /* 0xbf00000006077423 */ /* 0x000fc80000000007 */
[----:B------:R-:W-:-:S04]  /*0210*/  FMUL R7, R6, R7 ;  /* 0x0000000706077220 */ /* 0x000fc80000400000 */
[----:B------:R-:W-:-:S04]  /*0220*/  FFMA R7, R6, R7, R6 ;  /* 0x0000000706077223 */ /* 0x000fc80000000006 */
[----:B------:R-:W-:Y:S01]  /*0230*/  FFMA R4, R4, 0.69314718246459960938, R7 ;  /* 0x3f31721804047823 */ /* 0x000fe20000000007 */
[C---:B------:R-:W-:Y:S01]  /*0240*/  @P0 FFMA R4, R0.reuse, R5, +INF ;  /* 0x7f80000000040423 */ /* 0x040fe20000000005 */
[----:B------:R-:W-:-:S03]  /*0250*/  FSETP.NEU.AND P0, PT, R0, RZ, PT ;  /* 0x000000ff0000720b */ /* 0x000fc60003f0d000 */
[----:B------:R-:W-:-:S05]  /*0260*/  FMUL R4, R4, 0.43429449200630187988 ;  /* 0x3ede5bd904047820 */ /* 0x000fca0000400000 */
[----:B------:R-:W-:-:S05]  /*0270*/  FSEL R4, R4, -INF , P0 ;  /* 0xff80000004047808 */ /* 0x000fca0000000000 */
[----:B--2---:R-:W-:-:S05]  /*0280*/  FMUL R5, R4, UR6 ;  /* 0x0000000604057c20 */ /* 0x004fca0008400000 */
[----:B------:R-:W-:Y:S01]  /*0290*/  STG.E desc[UR4][R2.64], R5 ;  /* 0x0000000502007986 */ /* 0x000fe2000c101904 */
[----:B------:R-:W-:Y:S05]  /*02a0*/  EXIT ;  /* 0x000000000000794d */ /* 0x000fea0003800000 */
.L_x_0:
[----:B------:R-:W-:-:S00]  /*02b0*/  BRA `(.L_x_0) ;  /* 0xfffffffc00fc7947 */ /* 0x000fc0000383ffff */
[----:B------:R-:W-:-:S00]  /*02c0*/  NOP ;  /* 0x0000000000007918 */ /* 0x000fc00000000000 */
        /* <DEDUP_REMOVED lines=11> */
.L_x_1:


//--------------------- .nv.shared.reserved.0     --------------------------
	.section	.nv.shared.reserved.0,"aw",@nobits
	.weak		__nv_reservedSMEM_offset_0_alias
	.size		__nv_reservedSMEM_offset_0_alias, 0, 64
	.other		__nv_reservedSMEM_offset_0_alias,@"STO_CUDA_RESERVED_SHARED STV_DEFAULT"
__nv_reservedSMEM_offset_0_alias:
	.zero		0
	.zero		64


//--------------------- .nv.constant0.logarithm10 --------------------------
	.section	.nv.constant0.logarithm10,"a",@progbits
	.sectionflags	@""
	.align	4
.nv.constant0.logarithm10:
	.zero		912


//--------------------- SYMBOLS --------------------------

	.type		.nv.reservedSmem.offset0,@object
	.size		.nv.reservedSmem.offset0,0x4
